//
// Generated by NVIDIA NVVM Compiler
//
// Compiler Build ID: CL-36424714
// Cuda compilation tools, release 13.0, V13.0.88
// Based on NVVM 20.0.0
//

.version 9.0
.target sm_100
.address_size 64

	// .globl	_Z10add_arraysPi

.visible .entry _Z10add_arraysPi(
	.param .u64 .ptr .align 1 _Z10add_arraysPi_param_0
)
{
	.reg .b32 	%r<3>;
	.reg .b64 	%rd<5>;

	ld.param.u64 	%rd1, [_Z10add_arraysPi_param_0];
	cvta.to.global.u64 	%rd2, %rd1;
	mov.u32 	%r1, %tid.x;
	mul.wide.u32 	%rd3, %r1, 4;
	add.s64 	%rd4, %rd2, %rd3;
	mov.b32 	%r2, 21;
	st.global.u32 	[%rd4], %r2;
	ret;

}


// ===== COMPILED SASS (sm_100) =====

	.target	sm_100

	.elftype	@"ET_EXEC"


//--------------------- .note.nv.tkinfo           --------------------------
	.section	.note.nv.tkinfo,"",@"SHT_NOTE"
	.sectionflags	@"SHF_NOTE_NV_TKINFO"
	.tkinfo
        /*0018*/ 	.word	0x00000002
        /*0030*/ 	.string	""
        /*0030*/ 	.string	"ptxas"
        /*0030*/ 	.string	"Cuda compilation tools, release 13.0, V13.0.88"
        /*0030*/ 	.string	"Build cuda_13.0.r13.0/compiler.36424714_0"
        /*0030*/ 	.string	"-arch sm_100 -m 64 "



//--------------------- .note.nv.cuinfo           --------------------------
	.section	.note.nv.cuinfo,"",@"SHT_NOTE"
	.sectionflags	@"SHF_NOTE_NV_CUINFO"
        /*0018*/ 	.short	0x0002
        /*001a*/ 	.short	0x0064
        /*001c*/ 	.short	0x0082
	.zero		2


//--------------------- .nv.info                  --------------------------
	.section	.nv.info,"",@"SHT_CUDA_INFO"
	.align	4


	//----- nvinfo : EIATTR_REGCOUNT
	.align		4
        /*0000*/ 	.byte	0x04, 0x2f
        /*0002*/ 	.short	(.L_1 - .L_0)
	.align		4
.L_0:
        /*0004*/ 	.word	index@(_Z10add_arraysPi)
        /*0008*/ 	.word	0x0000000a


	//----- nvinfo : EIATTR_FRAME_SIZE
	.align		4
.L_1:
        /*000c*/ 	.byte	0x04, 0x11
        /*000e*/ 	.short	(.L_3 - .L_2)
	.align		4
.L_2:
        /*0010*/ 	.word	index@(_Z10add_arraysPi)
        /*0014*/ 	.word	0x00000000


	//----- nvinfo : EIATTR_MIN_STACK_SIZE
	.align		4
.L_3:
        /*0018*/ 	.byte	0x04, 0x12
        /*001a*/ 	.short	(.L_5 - .L_4)
	.align		4
.L_4:
        /*001c*/ 	.word	index@(_Z10add_arraysPi)
        /*0020*/ 	.word	0x00000000
.L_5:


//--------------------- .nv.compat                --------------------------
	.section	.nv.compat,"",@"SHT_CUDA_COMPAT_INFO"
	.align	4
        /*0000*/ 	.byte	0x02, 0x09, 0x00, 0x00, 0x02, 0x02, 0x01, 0x00, 0x02, 0x05, 0x05, 0x00, 0x03, 0x07, 0x01, 0x01
        /*0010*/ 	.byte	0x02, 0x03, 0x00, 0x00, 0x02, 0x06, 0x01, 0x00, 0x04, 0x0b, 0x08, 0x00, 0x09, 0x00, 0x00, 0x00
        /*0020*/ 	.byte	0x00, 0x00, 0x00, 0x00


//--------------------- .nv.info._Z10add_arraysPi --------------------------
	.section	.nv.info._Z10add_arraysPi,"",@"SHT_CUDA_INFO"
	.sectionflags	@""
	.align	4


	//----- nvinfo : EIATTR_CUDA_API_VERSION
	.align		4
        /*0000*/ 	.byte	0x04, 0x37
        /*0002*/ 	.short	(.L_7 - .L_6)
.L_6:
        /*0004*/ 	.word	0x00000082


	//----- nvinfo : EIATTR_KPARAM_INFO
	.align		4
.L_7:
        /*0008*/ 	.byte	0x04, 0x17
        /*000a*/ 	.short	(.L_9 - .L_8)
.L_8:
        /*000c*/ 	.word	0x00000000
        /*0010*/ 	.short	0x0000
        /*0012*/ 	.short	0x0000
        /*0014*/ 	.byte	0x00, 0xf5, 0x21, 0x00


	//----- nvinfo : EIATTR_SPARSE_MMA_MASK
	.align		4
.L_9:
        /*0018*/ 	.byte	0x03, 0x50
        /*001a*/ 	.short	0x0000


	//----- nvinfo : EIATTR_MAXREG_COUNT
	.align		4
        /*001c*/ 	.byte	0x03, 0x1b
        /*001e*/ 	.short	0x00ff


	//----- nvinfo : EIATTR_MERCURY_ISA_VERSION
	.align		4
        /*0020*/ 	.byte	0x03, 0x5f
        /*0022*/ 	.short	0x0101


	//----- nvinfo : EIATTR_VRC_CTA_INIT_COUNT
	.align		4
        /*0024*/ 	.byte	0x02, 0x4a
	.zero		1
	.zero		1


	//----- nvinfo : EIATTR_EXIT_INSTR_OFFSETS
	.align		4
        /*0028*/ 	.byte	0x04, 0x1c
        /*002a*/ 	.short	(.L_11 - .L_10)


	//   ....[0]....
.L_10:
        /*002c*/ 	.word	0x00000070


	//----- nvinfo : EIATTR_CBANK_PARAM_SIZE
	.align		4
.L_11:
        /*0030*/ 	.byte	0x03, 0x19
        /*0032*/ 	.short	0x0008


	//----- nvinfo : EIATTR_PARAM_CBANK
	.align		4
        /*0034*/ 	.byte	0x04, 0x0a
        /*0036*/ 	.short	(.L_13 - .L_12)
	.align		4
.L_12:
        /*0038*/ 	.word	index@(.nv.constant0._Z10add_arraysPi)
        /*003c*/ 	.short	0x0380
        /*003e*/ 	.short	0x0008


	//----- nvinfo : EIATTR_SW_WAR
	.align		4
.L_13:
        /*0040*/ 	.byte	0x04, 0x36
        /*0042*/ 	.short	(.L_15 - .L_14)
.L_14:
        /*0044*/ 	.word	0x00000008
.L_15:


//--------------------- .nv.callgraph             --------------------------
	.section	.nv.callgraph,"",@"SHT_CUDA_CALLGRAPH"
	.align	4
	.sectionentsize	8
	.align		4
        /*0000*/ 	.word	0x00000000
	.align		4
        /*0004*/ 	.word	0xffffffff
	.align		4
        /*0008*/ 	.word	0x00000000
	.align		4
        /*000c*/ 	.word	0xfffffffe
	.align		4
        /*0010*/ 	.word	0x00000000
	.align		4
        /*0014*/ 	.word	0xfffffffd
	.align		4
        /*0018*/ 	.word	0x00000000
	.align		4
        /*001c*/ 	.word	0xfffffffc


//--------------------- .text._Z10add_arraysPi    --------------------------
	.section	.text._Z10add_arraysPi,"ax",@progbits
	.align	128
        .global         _Z10add_arraysPi
        .type           _Z10add_arraysPi,@function
        .size           _Z10add_arraysPi,(.L_x_1 - _Z10add_arraysPi)
        .other          _Z10add_arraysPi,@"STO_CUDA_ENTRY STV_DEFAULT"
_Z10add_arraysPi:
.text._Z10add_arraysPi:
[----:B------:R-:W-:Y:S01]  /*0000*/  LDC R1, c[0x0][0x37c] ;  /* 0x0000df00ff017b82 */ /* 0x000fe20000000800 */
[----:B------:R-:W0:Y:S07]  /*0010*/  S2R R5, SR_TID.X ;  /* 0x0000000000057919 */ /* 0x000e2e0000002100 */
[----:B------:R-:W0:Y:S01]  /*0020*/  LDC.64 R2, c[0x0][0x380] ;  /* 0x0000e000ff027b82 */ /* 0x000e220000000a00 */
[----:B------:R-:W1:Y:S01]  /*0030*/  LDCU.64 UR4, c[0x0][0x358] ;  /* 0x00006b00ff0477ac */ /* 0x000e620008000a00 */
[----:B------:R-:W-:-:S02]  /*0040*/  HFMA2 R7, -RZ, RZ, 0, 1.251697540283203125e-06 ;  /* 0x00000015ff077431 */ /* 0x000fc400000001ff */
[----:B0-----:R-:W-:-:S05]  /*0050*/  IMAD.WIDE.U32 R2, R5, 0x4, R2 ;  /* 0x0000000405027825 */ /* 0x001fca00078e0002 */
[----:B-1----:R-:W-:Y:S01]  /*0060*/  STG.E desc[UR4][R2.64], R7 ;  /* 0x0000000702007986 */ /* 0x002fe2000c101904 */
[----:B------:R-:W-:Y:S05]  /*0070*/  EXIT ;  /* 0x000000000000794d */ /* 0x000fea0003800000 */
.L_x_0:
[----:B------:R-:W-:-:S00]  /*0080*/  BRA `(.L_x_0) ;  /* 0xfffffffc00fc7947 */ /* 0x000fc0000383ffff */
[----:B------:R-:W-:-:S00]  /*0090*/  NOP ;  /* 0x0000000000007918 */ /* 0x000fc00000000000 */
        /* <DEDUP_REMOVED lines=14> */
.L_x_1:


//--------------------- .nv.shared.reserved.0     --------------------------
	.section	.nv.shared.reserved.0,"aw",@nobits
	.weak		__nv_reservedSMEM_offset_0_alias
	.size		__nv_reservedSMEM_offset_0_alias, 0, 64
	.other		__nv_reservedSMEM_offset_0_alias,@"STO_CUDA_RESERVED_SHARED STV_DEFAULT"
__nv_reservedSMEM_offset_0_alias:
	.zero		0
	.zero		64


//--------------------- .nv.constant0._Z10add_arraysPi --------------------------
	.section	.nv.constant0._Z10add_arraysPi,"a",@progbits
	.sectionflags	@""
	.align	4
.nv.constant0._Z10add_arraysPi:
	.zero		904


//--------------------- SYMBOLS --------------------------

	.type		.nv.reservedSmem.offset0,@object
	.size		.nv.reservedSmem.offset0,0x4
